//
// Generated by NVIDIA NVVM Compiler
//
// Compiler Build ID: CL-36424714
// Cuda compilation tools, release 13.0, V13.0.88
// Based on NVVM 20.0.0
//

.version 9.0
.target sm_100
.address_size 64

	// .globl	_Z5resetv
.extern .func  (.param .b32 func_retval0) vprintf
(
	.param .b64 vprintf_param_0,
	.param .b64 vprintf_param_1
)
;
.global .align 1 .u8 d_over;
.global .align 1 .b8 $str[4] = {37, 100, 32};
.global .align 1 .b8 $str$1[2] = {10};

.visible .entry _Z5resetv()
{
	.reg .b16 	%rs<2>;

	mov.b16 	%rs1, 0;
	st.global.u8 	[d_over], %rs1;
	ret;

}
	// .globl	_Z11temp_kernelP7__graph
.visible .entry _Z11temp_kernelP7__graph(
	.param .u64 .ptr .align 1 _Z11temp_kernelP7__graph_param_0
)
{
	.local .align 8 .b8 	__local_depot1[8];
	.reg .b64 	%SP;
	.reg .b64 	%SPL;
	.reg .pred 	%p<4>;
	.reg .b32 	%r<19>;
	.reg .b64 	%rd<19>;

	mov.u64 	%SPL, __local_depot1;
	cvta.local.u64 	%SP, %SPL;
	ld.param.u64 	%rd3, [_Z11temp_kernelP7__graph_param_0];
	cvta.to.global.u64 	%rd1, %rd3;
	mov.u32 	%r3, %ntid.x;
	mov.u32 	%r4, %ctaid.x;
	mul.lo.s32 	%r5, %r3, %r4;
	mov.u32 	%r6, %tid.x;
	neg.s32 	%r7, %r6;
	setp.ne.s32 	%p1, %r5, %r7;
	@%p1 bra 	$L__BB1_5;
	ld.global.u64 	%rd4, [%rd1+8];
	ld.global.u32 	%r8, [%rd1];
	mul.wide.s32 	%rd5, %r8, 4;
	add.s64 	%rd6, %rd4, %rd5;
	ld.u32 	%r9, [%rd6+-4];
	setp.lt.s32 	%p2, %r9, 1;
	@%p2 bra 	$L__BB1_4;
	add.u64 	%rd7, %SP, 0;
	add.u64 	%rd2, %SPL, 0;
	mov.b32 	%r18, 0;
	mov.u64 	%rd11, $str;
$L__BB1_3:
	ld.global.u64 	%rd8, [%rd1+16];
	mul.wide.u32 	%rd9, %r18, 4;
	add.s64 	%rd10, %rd8, %rd9;
	ld.u32 	%r11, [%rd10];
	st.local.u32 	[%rd2], %r11;
	cvta.global.u64 	%rd12, %rd11;
	{ // callseq 0, 0
	.param .b64 param0;
	st.param.b64 	[param0], %rd12;
	.param .b64 param1;
	st.param.b64 	[param1], %rd7;
	.param .b32 retval0;
	call.uni (retval0), 
	vprintf, 
	(
	param0, 
	param1
	);
	ld.param.b32 	%r12, [retval0];
	} // callseq 0
	add.s32 	%r18, %r18, 1;
	ld.global.u64 	%rd14, [%rd1+8];
	ld.global.u32 	%r14, [%rd1];
	mul.wide.s32 	%rd15, %r14, 4;
	add.s64 	%rd16, %rd14, %rd15;
	ld.u32 	%r15, [%rd16+-4];
	setp.lt.s32 	%p3, %r18, %r15;
	@%p3 bra 	$L__BB1_3;
$L__BB1_4:
	mov.u64 	%rd17, $str$1;
	cvta.global.u64 	%rd18, %rd17;
	{ // callseq 1, 0
	.param .b64 param0;
	st.param.b64 	[param0], %rd18;
	.param .b64 param1;
	st.param.b64 	[param1], 0;
	.param .b32 retval0;
	call.uni (retval0), 
	vprintf, 
	(
	param0, 
	param1
	);
	ld.param.b32 	%r16, [retval0];
	} // callseq 1
$L__BB1_5:
	ret;

}
	// .globl	_Z4initPiii
.visible .entry _Z4initPiii(
	.param .u64 .ptr .align 1 _Z4initPiii_param_0,
	.param .u32 _Z4initPiii_param_1,
	.param .u32 _Z4initPiii_param_2
)
{
	.reg .pred 	%p<2>;
	.reg .b32 	%r<7>;
	.reg .b64 	%rd<5>;

	ld.param.u64 	%rd1, [_Z4initPiii_param_0];
	ld.param.u32 	%r1, [_Z4initPiii_param_1];
	mov.u32 	%r2, %ntid.x;
	mov.u32 	%r3, %ctaid.x;
	mov.u32 	%r4, %tid.x;
	mad.lo.s32 	%r5, %r2, %r3, %r4;
	setp.ne.s32 	%p1, %r5, %r1;
	selp.s32 	%r6, -1, 0, %p1;
	cvta.to.global.u64 	%rd2, %rd1;
	mul.wide.s32 	%rd3, %r5, 4;
	add.s64 	%rd4, %rd2, %rd3;
	st.global.u32 	[%rd4], %r6;
	ret;

}
	// .globl	_Z3bfsPK7__graphPii
.visible .entry _Z3bfsPK7__graphPii(
	.param .u64 .ptr .align 1 _Z3bfsPK7__graphPii_param_0,
	.param .u64 .ptr .align 1 _Z3bfsPK7__graphPii_param_1,
	.param .u32 _Z3bfsPK7__graphPii_param_2
)
{
	.reg .pred 	%p<7>;
	.reg .b16 	%rs<2>;
	.reg .b32 	%r<20>;
	.reg .b64 	%rd<31>;

	ld.param.u64 	%rd10, [_Z3bfsPK7__graphPii_param_0];
	ld.param.u64 	%rd11, [_Z3bfsPK7__graphPii_param_1];
	ld.param.u32 	%r7, [_Z3bfsPK7__graphPii_param_2];
	cvta.to.global.u64 	%rd1, %rd11;
	cvta.to.global.u64 	%rd2, %rd10;
	mov.u32 	%r8, %ntid.x;
	mov.u32 	%r9, %ctaid.x;
	mov.u32 	%r10, %tid.x;
	mad.lo.s32 	%r1, %r8, %r9, %r10;
	ld.global.u32 	%r11, [%rd2];
	setp.ge.s32 	%p1, %r1, %r11;
	@%p1 bra 	$L__BB3_10;
	mul.wide.s32 	%rd12, %r1, 4;
	add.s64 	%rd13, %rd1, %rd12;
	ld.global.u32 	%r12, [%rd13];
	setp.ne.s32 	%p2, %r12, %r7;
	@%p2 bra 	$L__BB3_10;
	setp.ne.s32 	%p3, %r1, 0;
	@%p3 bra 	$L__BB3_4;
	ld.global.u64 	%rd30, [%rd2+8];
	mov.b32 	%r19, 0;
	bra.uni 	$L__BB3_5;
$L__BB3_4:
	ld.global.u64 	%rd30, [%rd2+8];
	cvta.to.global.u64 	%rd14, %rd30;
	add.s64 	%rd16, %rd14, %rd12;
	ld.global.u32 	%r19, [%rd16+-4];
$L__BB3_5:
	cvta.to.global.u64 	%rd17, %rd30;
	add.s64 	%rd19, %rd17, %rd12;
	ld.global.u32 	%r14, [%rd19];
	setp.ge.s32 	%p4, %r19, %r14;
	@%p4 bra 	$L__BB3_10;
	add.s32 	%r4, %r7, 1;
$L__BB3_7:
	ld.global.u64 	%rd20, [%rd2+16];
	cvta.to.global.u64 	%rd21, %rd20;
	mul.wide.s32 	%rd22, %r19, 4;
	add.s64 	%rd23, %rd21, %rd22;
	ld.global.u32 	%r15, [%rd23];
	mul.wide.s32 	%rd24, %r15, 4;
	add.s64 	%rd7, %rd1, %rd24;
	ld.global.u32 	%r16, [%rd7];
	setp.ne.s32 	%p5, %r16, -1;
	@%p5 bra 	$L__BB3_9;
	st.global.u32 	[%rd7], %r4;
	mov.b16 	%rs1, 1;
	st.global.u8 	[d_over], %rs1;
	ld.global.u64 	%rd30, [%rd2+8];
$L__BB3_9:
	add.s32 	%r19, %r19, 1;
	cvta.to.global.u64 	%rd25, %rd30;
	add.s64 	%rd27, %rd25, %rd12;
	ld.global.u32 	%r17, [%rd27];
	setp.lt.s32 	%p6, %r19, %r17;
	@%p6 bra 	$L__BB3_7;
$L__BB3_10:
	ret;

}


// ===== COMPILED SASS (sm_100) =====

	.target	sm_100

	.elftype	@"ET_EXEC"


//--------------------- .note.nv.tkinfo           --------------------------
	.section	.note.nv.tkinfo,"",@"SHT_NOTE"
	.sectionflags	@"SHF_NOTE_NV_TKINFO"
	.tkinfo
        /*0018*/ 	.word	0x00000002
        /*0030*/ 	.string	""
        /*0030*/ 	.string	"ptxas"
        /*0030*/ 	.string	"Cuda compilation tools, release 13.0, V13.0.88"
        /*0030*/ 	.string	"Build cuda_13.0.r13.0/compiler.36424714_0"
        /*0030*/ 	.string	"-arch sm_100 -m 64 "



//--------------------- .note.nv.cuinfo           --------------------------
	.section	.note.nv.cuinfo,"",@"SHT_NOTE"
	.sectionflags	@"SHF_NOTE_NV_CUINFO"
        /*0018*/ 	.short	0x0002
        /*001a*/ 	.short	0x0064
        /*001c*/ 	.short	0x0082
	.zero		2


//--------------------- .nv.info                  --------------------------
	.section	.nv.info,"",@"SHT_CUDA_INFO"
	.align	4


	//----- nvinfo : EIATTR_REGCOUNT
	.align		4
        /*0000*/ 	.byte	0x04, 0x2f
        /*0002*/ 	.short	(.L_4 - .L_3)
	.align		4
.L_3:
        /*0004*/ 	.word	index@(_Z5resetv)
        /*0008*/ 	.word	0x00000006


	//----- nvinfo : EIATTR_FRAME_SIZE
	.align		4
.L_4:
        /*000c*/ 	.byte	0x04, 0x11
        /*000e*/ 	.short	(.L_6 - .L_5)
	.align		4
.L_5:
        /*0010*/ 	.word	index@(_Z5resetv)
        /*0014*/ 	.word	0x00000000


	//----- nvinfo : EIATTR_REGCOUNT
	.align		4
.L_6:
        /*0018*/ 	.byte	0x04, 0x2f
        /*001a*/ 	.short	(.L_8 - .L_7)
	.align		4
.L_7:
        /*001c*/ 	.word	index@(_Z11temp_kernelP7__graph)
        /*0020*/ 	.word	0x00000018


	//----- nvinfo : EIATTR_FRAME_SIZE
	.align		4
.L_8:
        /*0024*/ 	.byte	0x04, 0x11
        /*0026*/ 	.short	(.L_10 - .L_9)
	.align		4
.L_9:
        /*0028*/ 	.word	index@(_Z11temp_kernelP7__graph)
        /*002c*/ 	.word	0x00000008


	//----- nvinfo : EIATTR_REGCOUNT
	.align		4
.L_10:
        /*0030*/ 	.byte	0x04, 0x2f
        /*0032*/ 	.short	(.L_12 - .L_11)
	.align		4
.L_11:
        /*0034*/ 	.word	index@(_Z4initPiii)
        /*0038*/ 	.word	0x00000008


	//----- nvinfo : EIATTR_FRAME_SIZE
	.align		4
.L_12:
        /*003c*/ 	.byte	0x04, 0x11
        /*003e*/ 	.short	(.L_14 - .L_13)
	.align		4
.L_13:
        /*0040*/ 	.word	index@(_Z4initPiii)
        /*0044*/ 	.word	0x00000000


	//----- nvinfo : EIATTR_REGCOUNT
	.align		4
.L_14:
        /*0048*/ 	.byte	0x04, 0x2f
        /*004a*/ 	.short	(.L_16 - .L_15)
	.align		4
.L_15:
        /*004c*/ 	.word	index@(_Z3bfsPK7__graphPii)
        /*0050*/ 	.word	0x00000011


	//----- nvinfo : EIATTR_FRAME_SIZE
	.align		4
.L_16:
        /*0054*/ 	.byte	0x04, 0x11
        /*0056*/ 	.short	(.L_18 - .L_17)
	.align		4
.L_17:
        /*0058*/ 	.word	index@(_Z3bfsPK7__graphPii)
        /*005c*/ 	.word	0x00000000


	//----- nvinfo : EIATTR_MIN_STACK_SIZE
	.align		4
.L_18:
        /*0060*/ 	.byte	0x04, 0x12
        /*0062*/ 	.short	(.L_20 - .L_19)
	.align		4
.L_19:
        /*0064*/ 	.word	index@(_Z3bfsPK7__graphPii)
        /*0068*/ 	.word	0x00000000


	//----- nvinfo : EIATTR_MIN_STACK_SIZE
	.align		4
.L_20:
        /*006c*/ 	.byte	0x04, 0x12
        /*006e*/ 	.short	(.L_22 - .L_21)
	.align		4
.L_21:
        /*0070*/ 	.word	index@(_Z4initPiii)
        /*0074*/ 	.word	0x00000000


	//----- nvinfo : EIATTR_MIN_STACK_SIZE
	.align		4
.L_22:
        /*0078*/ 	.byte	0x04, 0x12
        /*007a*/ 	.short	(.L_24 - .L_23)
	.align		4
.L_23:
        /*007c*/ 	.word	index@(_Z11temp_kernelP7__graph)
        /*0080*/ 	.word	0x00000008


	//----- nvinfo : EIATTR_MIN_STACK_SIZE
	.align		4
.L_24:
        /*0084*/ 	.byte	0x04, 0x12
        /*0086*/ 	.short	(.L_26 - .L_25)
	.align		4
.L_25:
        /*0088*/ 	.word	index@(_Z5resetv)
        /*008c*/ 	.word	0x00000000
.L_26:


//--------------------- .nv.compat                --------------------------
	.section	.nv.compat,"",@"SHT_CUDA_COMPAT_INFO"
	.align	4
        /*0000*/ 	.byte	0x02, 0x09, 0x00, 0x00, 0x02, 0x02, 0x01, 0x00, 0x02, 0x05, 0x05, 0x00, 0x03, 0x07, 0x01, 0x01
        /*0010*/ 	.byte	0x02, 0x03, 0x00, 0x00, 0x02, 0x06, 0x01, 0x00, 0x04, 0x0b, 0x08, 0x00, 0x09, 0x00, 0x00, 0x00
        /*0020*/ 	.byte	0x00, 0x00, 0x00, 0x00


//--------------------- .nv.info._Z3bfsPK7__graphPii --------------------------
	.section	.nv.info._Z3bfsPK7__graphPii,"",@"SHT_CUDA_INFO"
	.sectionflags	@""
	.align	4


	//----- nvinfo : EIATTR_CUDA_API_VERSION
	.align		4
        /*0000*/ 	.byte	0x04, 0x37
        /*0002*/ 	.short	(.L_28 - .L_27)
.L_27:
        /*0004*/ 	.word	0x00000082


	//----- nvinfo : EIATTR_KPARAM_INFO
	.align		4
.L_28:
        /*0008*/ 	.byte	0x04, 0x17
        /*000a*/ 	.short	(.L_30 - .L_29)
.L_29:
        /*000c*/ 	.word	0x00000000
        /*0010*/ 	.short	0x0002
        /*0012*/ 	.short	0x0010
        /*0014*/ 	.byte	0x00, 0xf0, 0x11, 0x00


	//----- nvinfo : EIATTR_KPARAM_INFO
	.align		4
.L_30:
        /*0018*/ 	.byte	0x04, 0x17
        /*001a*/ 	.short	(.L_32 - .L_31)
.L_31:
        /*001c*/ 	.word	0x00000000
        /*0020*/ 	.short	0x0001
        /*0022*/ 	.short	0x0008
        /*0024*/ 	.byte	0x00, 0xf5, 0x21, 0x00


	//----- nvinfo : EIATTR_KPARAM_INFO
	.align		4
.L_32:
        /*0028*/ 	.byte	0x04, 0x17
        /*002a*/ 	.short	(.L_34 - .L_33)
.L_33:
        /*002c*/ 	.word	0x00000000
        /*0030*/ 	.short	0x0000
        /*0032*/ 	.short	0x0000
        /*0034*/ 	.byte	0x00, 0xf5, 0x21, 0x00


	//----- nvinfo : EIATTR_SPARSE_MMA_MASK
	.align		4
.L_34:
        /*0038*/ 	.byte	0x03, 0x50
        /*003a*/ 	.short	0x0000


	//----- nvinfo : EIATTR_MAXREG_COUNT
	.align		4
        /*003c*/ 	.byte	0x03, 0x1b
        /*003e*/ 	.short	0x00ff


	//----- nvinfo : EIATTR_MERCURY_ISA_VERSION
	.align		4
        /*0040*/ 	.byte	0x03, 0x5f
        /*0042*/ 	.short	0x0101


	//----- nvinfo : EIATTR_VRC_CTA_INIT_COUNT
	.align		4
        /*0044*/ 	.byte	0x02, 0x4a
	.zero		1
	.zero		1


	//----- nvinfo : EIATTR_EXIT_INSTR_OFFSETS
	.align		4
        /*0048*/ 	.byte	0x04, 0x1c
        /*004a*/ 	.short	(.L_36 - .L_35)


	//   ....[0]....
.L_35:
        /*004c*/ 	.word	0x00000090


	//   ....[1]....
        /*0050*/ 	.word	0x000000f0


	//   ....[2]....
        /*0054*/ 	.word	0x00000180


	//   ....[3]....
        /*0058*/ 	.word	0x000002b0


	//----- nvinfo : EIATTR_CRS_STACK_SIZE
	.align		4
.L_36:
        /*005c*/ 	.byte	0x04, 0x1e
        /*005e*/ 	.short	(.L_38 - .L_37)
.L_37:
        /*0060*/ 	.word	0x00000000


	//----- nvinfo : EIATTR_CBANK_PARAM_SIZE
	.align		4
.L_38:
        /*0064*/ 	.byte	0x03, 0x19
        /*0066*/ 	.short	0x0014


	//----- nvinfo : EIATTR_PARAM_CBANK
	.align		4
        /*0068*/ 	.byte	0x04, 0x0a
        /*006a*/ 	.short	(.L_40 - .L_39)
	.align		4
.L_39:
        /*006c*/ 	.word	index@(.nv.constant0._Z3bfsPK7__graphPii)
        /*0070*/ 	.short	0x0380
        /*0072*/ 	.short	0x0014


	//----- nvinfo : EIATTR_SW_WAR
	.align		4
.L_40:
        /*0074*/ 	.byte	0x04, 0x36
        /*0076*/ 	.short	(.L_42 - .L_41)
.L_41:
        /*0078*/ 	.word	0x00000008
.L_42:


//--------------------- .nv.info._Z4initPiii      --------------------------
	.section	.nv.info._Z4initPiii,"",@"SHT_CUDA_INFO"
	.sectionflags	@""
	.align	4


	//----- nvinfo : EIATTR_CUDA_API_VERSION
	.align		4
        /*0000*/ 	.byte	0x04, 0x37
        /*0002*/ 	.short	(.L_44 - .L_43)
.L_43:
        /*0004*/ 	.word	0x00000082


	//----- nvinfo : EIATTR_KPARAM_INFO
	.align		4
.L_44:
        /*0008*/ 	.byte	0x04, 0x17
        /*000a*/ 	.short	(.L_46 - .L_45)
.L_45:
        /*000c*/ 	.word	0x00000000
        /*0010*/ 	.short	0x0002
        /*0012*/ 	.short	0x000c
        /*0014*/ 	.byte	0x00, 0xf0, 0x11, 0x00


	//----- nvinfo : EIATTR_KPARAM_INFO
	.align		4
.L_46:
        /*0018*/ 	.byte	0x04, 0x17
        /*001a*/ 	.short	(.L_48 - .L_47)
.L_47:
        /*001c*/ 	.word	0x00000000
        /*0020*/ 	.short	0x0001
        /*0022*/ 	.short	0x0008
        /*0024*/ 	.byte	0x00, 0xf0, 0x11, 0x00


	//----- nvinfo : EIATTR_KPARAM_INFO
	.align		4
.L_48:
        /*0028*/ 	.byte	0x04, 0x17
        /*002a*/ 	.short	(.L_50 - .L_49)
.L_49:
        /*002c*/ 	.word	0x00000000
        /*0030*/ 	.short	0x0000
        /*0032*/ 	.short	0x0000
        /*0034*/ 	.byte	0x00, 0xf5, 0x21, 0x00


	//----- nvinfo : EIATTR_SPARSE_MMA_MASK
	.align		4
.L_50:
        /*0038*/ 	.byte	0x03, 0x50
        /*003a*/ 	.short	0x0000


	//----- nvinfo : EIATTR_MAXREG_COUNT
	.align		4
        /*003c*/ 	.byte	0x03, 0x1b
        /*003e*/ 	.short	0x00ff


	//----- nvinfo : EIATTR_MERCURY_ISA_VERSION
	.align		4
        /*0040*/ 	.byte	0x03, 0x5f
        /*0042*/ 	.short	0x0101


	//----- nvinfo : EIATTR_VRC_CTA_INIT_COUNT
	.align		4
        /*0044*/ 	.byte	0x02, 0x4a
	.zero		1
	.zero		1


	//----- nvinfo : EIATTR_EXIT_INSTR_OFFSETS
	.align		4
        /*0048*/ 	.byte	0x04, 0x1c
        /*004a*/ 	.short	(.L_52 - .L_51)


	//   ....[0]....
.L_51:
        /*004c*/ 	.word	0x000000c0


	//----- nvinfo : EIATTR_CBANK_PARAM_SIZE
	.align		4
.L_52:
        /*0050*/ 	.byte	0x03, 0x19
        /*0052*/ 	.short	0x0010


	//----- nvinfo : EIATTR_PARAM_CBANK
	.align		4
        /*0054*/ 	.byte	0x04, 0x0a
        /*0056*/ 	.short	(.L_54 - .L_53)
	.align		4
.L_53:
        /*0058*/ 	.word	index@(.nv.constant0._Z4initPiii)
        /*005c*/ 	.short	0x0380
        /*005e*/ 	.short	0x0010


	//----- nvinfo : EIATTR_SW_WAR
	.align		4
.L_54:
        /*0060*/ 	.byte	0x04, 0x36
        /*0062*/ 	.short	(.L_56 - .L_55)
.L_55:
        /*0064*/ 	.word	0x00000008
.L_56:


//--------------------- .nv.info._Z11temp_kernelP7__graph --------------------------
	.section	.nv.info._Z11temp_kernelP7__graph,"",@"SHT_CUDA_INFO"
	.sectionflags	@""
	.align	4


	//----- nvinfo : EIATTR_CUDA_API_VERSION
	.align		4
        /*0000*/ 	.byte	0x04, 0x37
        /*0002*/ 	.short	(.L_58 - .L_57)
.L_57:
        /*0004*/ 	.word	0x00000082


	//----- nvinfo : EIATTR_KPARAM_INFO
	.align		4
.L_58:
        /*0008*/ 	.byte	0x04, 0x17
        /*000a*/ 	.short	(.L_60 - .L_59)
.L_59:
        /*000c*/ 	.word	0x00000000
        /*0010*/ 	.short	0x0000
        /*0012*/ 	.short	0x0000
        /*0014*/ 	.byte	0x00, 0xf5, 0x21, 0x00


	//----- nvinfo : EIATTR_SPARSE_MMA_MASK
	.align		4
.L_60:
        /*0018*/ 	.byte	0x03, 0x50
        /*001a*/ 	.short	0x0000


	//----- nvinfo : EIATTR_MAXREG_COUNT
	.align		4
        /*001c*/ 	.byte	0x03, 0x1b
        /*001e*/ 	.short	0x00ff


	//----- nvinfo : EIATTR_EXTERNS
	.align		4
        /*0020*/ 	.byte	0x04, 0x0f
        /*0022*/ 	.short	(.L_62 - .L_61)


	//   ....[0]....
	.align		4
.L_61:
        /*0024*/ 	.word	index@(vprintf)


	//----- nvinfo : EIATTR_MERCURY_ISA_VERSION
	.align		4
.L_62:
        /*0028*/ 	.byte	0x03, 0x5f
        /*002a*/ 	.short	0x0101


	//----- nvinfo : EIATTR_VRC_CTA_INIT_COUNT
	.align		4
        /*002c*/ 	.byte	0x02, 0x4a
	.zero		1
	.zero		1


	//----- nvinfo : EIATTR_SYSCALL_OFFSETS
	.align		4
        /*0030*/ 	.byte	0x04, 0x46
        /*0032*/ 	.short	(.L_64 - .L_63)


	//   ....[0]....
.L_63:
        /*0034*/ 	.word	0x00000240


	//   ....[1]....
        /*0038*/ 	.word	0x00000350


	//----- nvinfo : EIATTR_EXIT_INSTR_OFFSETS
	.align		4
.L_64:
        /*003c*/ 	.byte	0x04, 0x1c
        /*003e*/ 	.short	(.L_66 - .L_65)


	//   ....[0]....
.L_65:
        /*0040*/ 	.word	0x000000c0


	//   ....[1]....
        /*0044*/ 	.word	0x00000360


	//----- nvinfo : EIATTR_CRS_STACK_SIZE
	.align		4
.L_66:
        /*0048*/ 	.byte	0x04, 0x1e
        /*004a*/ 	.short	(.L_68 - .L_67)
.L_67:
        /*004c*/ 	.word	0x00000000


	//----- nvinfo : EIATTR_CBANK_PARAM_SIZE
	.align		4
.L_68:
        /*0050*/ 	.byte	0x03, 0x19
        /*0052*/ 	.short	0x0008


	//----- nvinfo : EIATTR_PARAM_CBANK
	.align		4
        /*0054*/ 	.byte	0x04, 0x0a
        /*0056*/ 	.short	(.L_70 - .L_69)
	.align		4
.L_69:
        /*0058*/ 	.word	index@(.nv.constant0._Z11temp_kernelP7__graph)
        /*005c*/ 	.short	0x0380
        /*005e*/ 	.short	0x0008


	//----- nvinfo : EIATTR_SW_WAR
	.align		4
.L_70:
        /*0060*/ 	.byte	0x04, 0x36
        /*0062*/ 	.short	(.L_72 - .L_71)
.L_71:
        /*0064*/ 	.word	0x00000008
.L_72:


//--------------------- .nv.info._Z5resetv        --------------------------
	.section	.nv.info._Z5resetv,"",@"SHT_CUDA_INFO"
	.sectionflags	@""
	.align	4


	//----- nvinfo : EIATTR_CUDA_API_VERSION
	.align		4
        /*0000*/ 	.byte	0x04, 0x37
        /*0002*/ 	.short	(.L_74 - .L_73)
.L_73:
        /*0004*/ 	.word	0x00000082


	//----- nvinfo : EIATTR_SPARSE_MMA_MASK
	.align		4
.L_74:
        /*0008*/ 	.byte	0x03, 0x50
        /*000a*/ 	.short	0x0000


	//----- nvinfo : EIATTR_MAXREG_COUNT
	.align		4
        /*000c*/ 	.byte	0x03, 0x1b
        /*000e*/ 	.short	0x00ff


	//----- nvinfo : EIATTR_MERCURY_ISA_VERSION
	.align		4
        /*0010*/ 	.byte	0x03, 0x5f
        /*0012*/ 	.short	0x0101


	//----- nvinfo : EIATTR_VRC_CTA_INIT_COUNT
	.align		4
        /*0014*/ 	.byte	0x02, 0x4a
	.zero		1
	.zero		1


	//----- nvinfo : EIATTR_EXIT_INSTR_OFFSETS
	.align		4
        /*0018*/ 	.byte	0x04, 0x1c
        /*001a*/ 	.short	(.L_76 - .L_75)


	//   ....[0]....
.L_75:
        /*001c*/ 	.word	0x00000040


	//----- nvinfo : EIATTR_SW_WAR
	.align		4
.L_76:
        /*0020*/ 	.byte	0x04, 0x36
        /*0022*/ 	.short	(.L_78 - .L_77)
.L_77:
        /*0024*/ 	.word	0x00000008
.L_78:


//--------------------- .nv.callgraph             --------------------------
	.section	.nv.callgraph,"",@"SHT_CUDA_CALLGRAPH"
	.align	4
	.sectionentsize	8
	.align		4
        /*0000*/ 	.word	0x00000000
	.align		4
        /*0004*/ 	.word	0xffffffff
	.align		4
        /*0008*/ 	.word	index@(_Z11temp_kernelP7__graph)
	.align		4
        /*000c*/ 	.word	index@(vprintf)
	.align		4
        /*0010*/ 	.word	0x00000000
	.align		4
        /*0014*/ 	.word	0xfffffffe
	.align		4
        /*0018*/ 	.word	0x00000000
	.align		4
        /*001c*/ 	.word	0xfffffffd
	.align		4
        /*0020*/ 	.word	0x00000000
	.align		4
        /*0024*/ 	.word	0xfffffffc


//--------------------- .nv.constant4             --------------------------
	.section	.nv.constant4,"a",@progbits
	.align	8
	.align		8
.nv.constant4:
        /*0000*/ 	.dword	d_over
	.align		8
        /*0008*/ 	.dword	$str
	.align		8
        /*0010*/ 	.dword	$str$1
	.align		8
        /*0018*/ 	.dword	vprintf


//--------------------- .text._Z3bfsPK7__graphPii --------------------------
	.section	.text._Z3bfsPK7__graphPii,"ax",@progbits
	.align	128
        .global         _Z3bfsPK7__graphPii
        .type           _Z3bfsPK7__graphPii,@function
        .size           _Z3bfsPK7__graphPii,(.L_x_10 - _Z3bfsPK7__graphPii)
        .other          _Z3bfsPK7__graphPii,@"STO_CUDA_ENTRY STV_DEFAULT"
_Z3bfsPK7__graphPii:
.text._Z3bfsPK7__graphPii:
[----:B------:R-:W-:Y:S08]  /*0000*/  LDC R1, c[0x0][0x37c] ;  /* 0x0000df00ff017b82 */ /* 0x000ff00000000800 */
[----:B------:R-:W0:Y:S01]  /*0010*/  LDC.64 R2, c[0x0][0x380] ;  /* 0x0000e000ff027b82 */ /* 0x000e220000000a00 */
[----:B------:R-:W0:Y:S02]  /*0020*/  LDCU.64 UR4, c[0x0][0x358] ;  /* 0x00006b00ff0477ac */ /* 0x000e240008000a00 */
[----:B0-----:R-:W2:Y:S01]  /*0030*/  LDG.E R5, desc[UR4][R2.64] ;  /* 0x0000000402057981 */ /* 0x001ea2000c1e1900 */
[----:B------:R-:W0:Y:S01]  /*0040*/  LDCU UR6, c[0x0][0x360] ;  /* 0x00006c00ff0677ac */ /* 0x000e220008000800 */
[----:B------:R-:W0:Y:S01]  /*0050*/  S2R R0, SR_CTAID.X ;  /* 0x0000000000007919 */ /* 0x000e220000002500 */
[----:B------:R-:W0:Y:S02]  /*0060*/  S2R R7, SR_TID.X ;  /* 0x0000000000077919 */ /* 0x000e240000002100 */
[----:B0-----:R-:W-:-:S05]  /*0070*/  IMAD R0, R0, UR6, R7 ;  /* 0x0000000600007c24 */ /* 0x001fca000f8e0207 */
[----:B--2---:R-:W-:-:S13]  /*0080*/  ISETP.GE.AND P0, PT, R0, R5, PT ;  /* 0x000000050000720c */ /* 0x004fda0003f06270 */
[----:B------:R-:W-:Y:S05]  /*0090*/  @P0 EXIT ;  /* 0x000000000000094d */ /* 0x000fea0003800000 */
[----:B------:R-:W0:Y:S08]  /*00a0*/  LDC.64 R4, c[0x0][0x388] ;  /* 0x0000e200ff047b82 */ /* 0x000e300000000a00 */
[----:B------:R-:W1:Y:S01]  /*00b0*/  LDC R7, c[0x0][0x390] ;  /* 0x0000e400ff077b82 */ /* 0x000e620000000800 */
[----:B0-----:R-:W-:-:S06]  /*00c0*/  IMAD.WIDE R4, R0, 0x4, R4 ;  /* 0x0000000400047825 */ /* 0x001fcc00078e0204 */
[----:B------:R-:W1:Y:S02]  /*00d0*/  LDG.E R4, desc[UR4][R4.64] ;  /* 0x0000000404047981 */ /* 0x000e64000c1e1900 */
[----:B-1----:R-:W-:-:S13]  /*00e0*/  ISETP.NE.AND P0, PT, R4, R7, PT ;  /* 0x000000070400720c */ /* 0x002fda0003f05270 */
[----:B------:R-:W-:Y:S05]  /*00f0*/  @P0 EXIT ;  /* 0x000000000000094d */ /* 0x000fea0003800000 */
[----:B------:R-:W2:Y:S01]  /*0100*/  LDG.E.64 R4, desc[UR4][R2.64+0x8] ;  /* 0x0000080402047981 */ /* 0x000ea2000c1e1b00 */
[----:B------:R-:W-:-:S13]  /*0110*/  ISETP.NE.AND P0, PT, R0, RZ, PT ;  /* 0x000000ff0000720c */ /* 0x000fda0003f05270 */
[----:B------:R-:W-:Y:S01]  /*0120*/  @!P0 MOV R6, RZ ;  /* 0x000000ff00068202 */ /* 0x000fe20000000f00 */
[----:B--2---:R-:W-:-:S04]  /*0130*/  IMAD.WIDE R10, R0, 0x4, R4 ;  /* 0x00000004000a7825 */ /* 0x004fc800078e0204 */
[----:B------:R-:W-:Y:S02]  /*0140*/  @P0 IMAD.WIDE R8, R0, 0x4, R4 ;  /* 0x0000000400080825 */ /* 0x000fe400078e0204 */
[----:B------:R-:W2:Y:S04]  /*0150*/  LDG.E R11, desc[UR4][R10.64] ;  /* 0x000000040a0b7981 */ /* 0x000ea8000c1e1900 */
[----:B------:R-:W2:Y:S02]  /*0160*/  @P0 LDG.E R6, desc[UR4][R8.64+-0x4] ;  /* 0xfffffc0408060981 */ /* 0x000ea4000c1e1900 */
[----:B--2---:R-:W-:-:S13]  /*0170*/  ISETP.GE.AND P0, PT, R6, R11, PT ;  /* 0x0000000b0600720c */ /* 0x004fda0003f06270 */
[----:B------:R-:W-:Y:S05]  /*0180*/  @P0 EXIT ;  /* 0x000000000000094d */ /* 0x000fea0003800000 */
[----:B------:R-:W-:-:S07]  /*0190*/  IADD3 R7, PT, PT, R7, 0x1, RZ ;  /* 0x0000000107077810 */ /* 0x000fce0007ffe0ff */
.L_x_0:
[----:B------:R-:W2:Y:S01]  /*01a0*/  LDG.E.64 R8, desc[UR4][R2.64+0x10] ;  /* 0x0000100402087981 */ /* 0x000ea2000c1e1b00 */
[----:B------:R-:W0:Y:S01]  /*01b0*/  LDC.64 R12, c[0x0][0x388] ;  /* 0x0000e200ff0c7b82 */ /* 0x000e220000000a00 */
[----:B--2---:R-:W-:-:S06]  /*01c0*/  IMAD.WIDE R8, R6, 0x4, R8 ;  /* 0x0000000406087825 */ /* 0x004fcc00078e0208 */
[----:B------:R-:W0:Y:S02]  /*01d0*/  LDG.E R9, desc[UR4][R8.64] ;  /* 0x0000000408097981 */ /* 0x000e24000c1e1900 */
[----:B0-----:R-:W-:-:S05]  /*01e0*/  IMAD.WIDE R12, R9, 0x4, R12 ;  /* 0x00000004090c7825 */ /* 0x001fca00078e020c */
[----:B------:R-:W2:Y:S01]  /*01f0*/  LDG.E R10, desc[UR4][R12.64] ;  /* 0x000000040c0a7981 */ /* 0x000ea2000c1e1900 */
[----:B------:R-:W-:Y:S01]  /*0200*/  HFMA2 R14, -RZ, RZ, 0, 5.9604644775390625e-08 ;  /* 0x00000001ff0e7431 */ /* 0x000fe200000001ff */
[----:B--2---:R-:W-:-:S13]  /*0210*/  ISETP.NE.AND P0, PT, R10, -0x1, PT ;  /* 0xffffffff0a00780c */ /* 0x004fda0003f05270 */
[----:B------:R-:W0:Y:S01]  /*0220*/  @!P0 LDC.64 R10, c[0x4][RZ] ;  /* 0x01000000ff0a8b82 */ /* 0x000e220000000a00 */
[----:B------:R1:W-:Y:S04]  /*0230*/  @!P0 STG.E desc[UR4][R12.64], R7 ;  /* 0x000000070c008986 */ /* 0x0003e8000c101904 */
[----:B0-----:R1:W-:Y:S04]  /*0240*/  @!P0 STG.E.U8 desc[UR4][R10.64], R14 ;  /* 0x0000000e0a008986 */ /* 0x0013e8000c101104 */
[----:B------:R-:W2:Y:S02]  /*0250*/  @!P0 LDG.E.64 R4, desc[UR4][R2.64+0x8] ;  /* 0x0000080402048981 */ /* 0x000ea4000c1e1b00 */
[----:B--2---:R-:W-:-:S06]  /*0260*/  IMAD.WIDE R8, R0, 0x4, R4 ;  /* 0x0000000400087825 */ /* 0x004fcc00078e0204 */
[----:B------:R-:W2:Y:S01]  /*0270*/  LDG.E R9, desc[UR4][R8.64] ;  /* 0x0000000408097981 */ /* 0x000ea2000c1e1900 */
[----:B------:R-:W-:-:S04]  /*0280*/  IADD3 R6, PT, PT, R6, 0x1, RZ ;  /* 0x0000000106067810 */ /* 0x000fc80007ffe0ff */
[----:B--2---:R-:W-:-:S13]  /*0290*/  ISETP.GE.AND P0, PT, R6, R9, PT ;  /* 0x000000090600720c */ /* 0x004fda0003f06270 */
[----:B-1----:R-:W-:Y:S05]  /*02a0*/  @!P0 BRA `(.L_x_0) ;  /* 0xfffffffc00bc8947 */ /* 0x002fea000383ffff */
[----:B------:R-:W-:Y:S05]  /*02b0*/  EXIT ;  /* 0x000000000000794d */ /* 0x000fea0003800000 */
.L_x_1:
[----:B------:R-:W-:-:S00]  /*02c0*/  BRA `(.L_x_1) ;  /* 0xfffffffc00fc7947 */ /* 0x000fc0000383ffff */
[----:B------:R-:W-:-:S00]  /*02d0*/  NOP ;  /* 0x0000000000007918 */ /* 0x000fc00000000000 */
        /* <DEDUP_REMOVED lines=10> */
.L_x_10:


//--------------------- .text._Z4initPiii         --------------------------
	.section	.text._Z4initPiii,"ax",@progbits
	.align	128
        .global         _Z4initPiii
        .type           _Z4initPiii,@function
        .size           _Z4initPiii,(.L_x_11 - _Z4initPiii)
        .other          _Z4initPiii,@"STO_CUDA_ENTRY STV_DEFAULT"
_Z4initPiii:
.text._Z4initPiii:
[----:B------:R-:W-:Y:S01]  /*0000*/  LDC R1, c[0x0][0x37c] ;  /* 0x0000df00ff017b82 */ /* 0x000fe20000000800 */
[----:B------:R-:W0:Y:S01]  /*0010*/  S2R R5, SR_CTAID.X ;  /* 0x0000000000057919 */ /* 0x000e220000002500 */
[----:B------:R-:W0:Y:S06]  /*0020*/  LDCU UR6, c[0x0][0x360] ;  /* 0x00006c00ff0677ac */ /* 0x000e2c0008000800 */
[----:B------:R-:W1:Y:S01]  /*0030*/  LDC.64 R2, c[0x0][0x380] ;  /* 0x0000e000ff027b82 */ /* 0x000e620000000a00 */
[----:B------:R-:W0:Y:S01]  /*0040*/  S2R R0, SR_TID.X ;  /* 0x0000000000007919 */ /* 0x000e220000002100 */
[----:B------:R-:W2:Y:S01]  /*0050*/  LDCU UR7, c[0x0][0x388] ;  /* 0x00007100ff0777ac */ /* 0x000ea20008000800 */
[----:B------:R-:W3:Y:S01]  /*0060*/  LDCU.64 UR4, c[0x0][0x358] ;  /* 0x00006b00ff0477ac */ /* 0x000ee20008000a00 */
[----:B0-----:R-:W-:-:S04]  /*0070*/  IMAD R5, R5, UR6, R0 ;  /* 0x0000000605057c24 */ /* 0x001fc8000f8e0200 */
[C---:B-1----:R-:W-:Y:S01]  /*0080*/  IMAD.WIDE R2, R5.reuse, 0x4, R2 ;  /* 0x0000000405027825 */ /* 0x042fe200078e0202 */
[----:B--2---:R-:W-:-:S04]  /*0090*/  ISETP.NE.AND P0, PT, R5, UR7, PT ;  /* 0x0000000705007c0c */ /* 0x004fc8000bf05270 */
[----:B------:R-:W-:-:S05]  /*00a0*/  SEL R5, RZ, 0xffffffff, !P0 ;  /* 0xffffffffff057807 */ /* 0x000fca0004000000 */
[----:B---3--:R-:W-:Y:S01]  /*00b0*/  STG.E desc[UR4][R2.64], R5 ;  /* 0x0000000502007986 */ /* 0x008fe2000c101904 */
[----:B------:R-:W-:Y:S05]  /*00c0*/  EXIT ;  /* 0x000000000000794d */ /* 0x000fea0003800000 */
.L_x_2:
        /* <DEDUP_REMOVED lines=11> */
.L_x_11:


//--------------------- .text._Z11temp_kernelP7__graph --------------------------
	.section	.text._Z11temp_kernelP7__graph,"ax",@progbits
	.align	128
        .global         _Z11temp_kernelP7__graph
        .type           _Z11temp_kernelP7__graph,@function
        .size           _Z11temp_kernelP7__graph,(.L_x_12 - _Z11temp_kernelP7__graph)
        .other          _Z11temp_kernelP7__graph,@"STO_CUDA_ENTRY STV_DEFAULT"
_Z11temp_kernelP7__graph:
.text._Z11temp_kernelP7__graph:
[----:B------:R-:W0:Y:S01]  /*0000*/  LDC R1, c[0x0][0x37c] ;  /* 0x0000df00ff017b82 */ /* 0x000e220000000800 */
[----:B------:R-:W1:Y:S07]  /*0010*/  S2R R0, SR_TID.X ;  /* 0x0000000000007919 */ /* 0x000e6e0000002100 */
[----:B------:R-:W2:Y:S01]  /*0020*/  S2UR UR5, SR_CTAID.X ;  /* 0x00000000000579c3 */ /* 0x000ea20000002500 */
[----:B------:R-:W3:Y:S01]  /*0030*/  LDCU UR7, c[0x0][0x2fc] ;  /* 0x00005f80ff0777ac */ /* 0x000ee20008000800 */
[----:B0-----:R-:W-:Y:S01]  /*0040*/  VIADD R1, R1, 0xfffffff8 ;  /* 0xfffffff801017836 */ /* 0x001fe20000000000 */
[----:B------:R-:W2:Y:S01]  /*0050*/  LDCU UR4, c[0x0][0x360] ;  /* 0x00006c00ff0477ac */ /* 0x000ea20008000800 */
[----:B------:R-:W0:Y:S01]  /*0060*/  LDCU UR6, c[0x0][0x2f8] ;  /* 0x00005f00ff0677ac */ /* 0x000e220008000800 */
[----:B--2---:R-:W-:-:S02]  /*0070*/  UIMAD UR4, UR4, UR5, URZ ;  /* 0x00000005040472a4 */ /* 0x004fc4000f8e02ff */
[----:B0-----:R-:W-:Y:S01]  /*0080*/  IADD3 R2, P1, PT, R1, UR6, RZ ;  /* 0x0000000601027c10 */ /* 0x001fe2000ff3e0ff */
[----:B-1----:R-:W-:-:S03]  /*0090*/  IMAD.MOV R0, RZ, RZ, -R0 ;  /* 0x000000ffff007224 */ /* 0x002fc600078e0a00 */
[----:B---3--:R-:W-:Y:S02]  /*00a0*/  IADD3.X R16, PT, PT, RZ, UR7, RZ, P1, !PT ;  /* 0x00000007ff107c10 */ /* 0x008fe40008ffe4ff */
[----:B------:R-:W-:-:S13]  /*00b0*/  ISETP.NE.AND P0, PT, R0, UR4, PT ;  /* 0x0000000400007c0c */ /* 0x000fda000bf05270 */
[----:B------:R-:W-:Y:S05]  /*00c0*/  @P0 EXIT ;  /* 0x000000000000094d */ /* 0x000fea0003800000 */
[----:B------:R-:W0:Y:S01]  /*00d0*/  LDC.64 R6, c[0x0][0x380] ;  /* 0x0000e000ff067b82 */ /* 0x000e220000000a00 */
[----:B------:R-:W0:Y:S02]  /*00e0*/  LDCU.64 UR36, c[0x0][0x358] ;  /* 0x00006b00ff2477ac */ /* 0x000e240008000a00 */
[----:B0-----:R-:W2:Y:S04]  /*00f0*/  LDG.E R3, desc[UR36][R6.64] ;  /* 0x0000002406037981 */ /* 0x001ea8000c1e1900 */
[----:B------:R-:W2:Y:S02]  /*0100*/  LDG.E.64 R4, desc[UR36][R6.64+0x8] ;  /* 0x0000082406047981 */ /* 0x000ea4000c1e1b00 */
[----:B--2---:R-:W-:-:S06]  /*0110*/  IMAD.WIDE R4, R3, 0x4, R4 ;  /* 0x0000000403047825 */ /* 0x004fcc00078e0204 */
[----:B------:R-:W2:Y:S01]  /*0120*/  LD.E R4, desc[UR36][R4.64+-0x4] ;  /* 0xfffffc2404047980 */ /* 0x000ea2000c101900 */
[----:B------:R-:W-:Y:S01]  /*0130*/  BSSY.RECONVERGENT B6, `(.L_x_3) ;  /* 0x000001a000067945 */ /* 0x000fe20003800200 */
[----:B--2---:R-:W-:-:S13]  /*0140*/  ISETP.GE.AND P0, PT, R4, 0x1, PT ;  /* 0x000000010400780c */ /* 0x004fda0003f06270 */
[----:B------:R-:W-:Y:S05]  /*0150*/  @!P0 BRA `(.L_x_4) ;  /* 0x00000000005c8947 */ /* 0x000fea0003800000 */
[----:B------:R-:W-:-:S07]  /*0160*/  IMAD.MOV.U32 R17, RZ, RZ, RZ ;  /* 0x000000ffff117224 */ /* 0x000fce00078e00ff */
.L_x_6:
[----:B------:R-:W0:Y:S01]  /*0170*/  LDC.64 R12, c[0x0][0x380] ;  /* 0x0000e000ff0c7b82 */ /* 0x000e220000000a00 */
[----:B------:R-:W-:Y:S01]  /*0180*/  MOV R0, 0x18 ;  /* 0x0000001800007802 */ /* 0x000fe20000000f00 */
[----:B------:R-:W1:Y:S01]  /*0190*/  LDCU.64 UR4, c[0x4][0x8] ;  /* 0x01000100ff0477ac */ /* 0x000e620008000a00 */
[----:B0-----:R-:W2:Y:S02]  /*01a0*/  LDG.E.64 R8, desc[UR36][R12.64+0x10] ;  /* 0x000010240c087981 */ /* 0x001ea4000c1e1b00 */
[----:B--2---:R-:W-:-:S06]  /*01b0*/  IMAD.WIDE.U32 R8, R17, 0x4, R8 ;  /* 0x0000000411087825 */ /* 0x004fcc00078e0008 */
[----:B------:R-:W2:Y:S01]  /*01c0*/  LD.E R8, desc[UR36][R8.64] ;  /* 0x0000002408087980 */ /* 0x000ea2000c101900 */
[----:B------:R0:W3:Y:S01]  /*01d0*/  LDC.64 R10, c[0x4][R0] ;  /* 0x01000000000a7b82 */ /* 0x0000e20000000a00 */
[----:B-1----:R-:W-:Y:S01]  /*01e0*/  IMAD.U32 R4, RZ, RZ, UR4 ;  /* 0x00000004ff047e24 */ /* 0x002fe2000f8e00ff */
[----:B------:R-:W-:Y:S01]  /*01f0*/  MOV R5, UR5 ;  /* 0x0000000500057c02 */ /* 0x000fe20008000f00 */
[----:B------:R-:W-:Y:S02]  /*0200*/  IMAD.MOV.U32 R6, RZ, RZ, R2 ;  /* 0x000000ffff067224 */ /* 0x000fe400078e0002 */
[----:B------:R-:W-:Y:S01]  /*0210*/  IMAD.MOV.U32 R7, RZ, RZ, R16 ;  /* 0x000000ffff077224 */ /* 0x000fe200078e0010 */
[----:B--23--:R0:W-:Y:S06]  /*0220*/  STL [R1], R8 ;  /* 0x0000000801007387 */ /* 0x00c1ec0000100800 */
[----:B------:R-:W-:-:S07]  /*0230*/  LEPC R20, `(.L_x_5) ;  /* 0x000000001014794e */ /* 0x000fce0000000000 */
[----:B0-----:R-:W-:Y:S05]  /*0240*/  CALL.ABS.NOINC R10 ;  /* 0x000000000a007343 */ /* 0x001fea0003c00000 */
.L_x_5:
[----:B------:R-:W0:Y:S02]  /*0250*/  LDC.64 R6, c[0x0][0x380] ;  /* 0x0000e000ff067b82 */ /* 0x000e240000000a00 */
[----:B0-----:R-:W2:Y:S04]  /*0260*/  LDG.E R3, desc[UR36][R6.64] ;  /* 0x0000002406037981 */ /* 0x001ea8000c1e1900 */
[----:B------:R-:W2:Y:S02]  /*0270*/  LDG.E.64 R4, desc[UR36][R6.64+0x8] ;  /* 0x0000082406047981 */ /* 0x000ea4000c1e1b00 */
[----:B--2---:R-:W-:-:S06]  /*0280*/  IMAD.WIDE R4, R3, 0x4, R4 ;  /* 0x0000000403047825 */ /* 0x004fcc00078e0204 */
[----:B------:R-:W2:Y:S01]  /*0290*/  LD.E R4, desc[UR36][R4.64+-0x4] ;  /* 0xfffffc2404047980 */ /* 0x000ea2000c101900 */
[----:B------:R-:W-:-:S04]  /*02a0*/  IADD3 R17, PT, PT, R17, 0x1, RZ ;  /* 0x0000000111117810 */ /* 0x000fc80007ffe0ff */
[----:B--2---:R-:W-:-:S13]  /*02b0*/  ISETP.GE.AND P0, PT, R17, R4, PT ;  /* 0x000000041100720c */ /* 0x004fda0003f06270 */
[----:B------:R-:W-:Y:S05]  /*02c0*/  @!P0 BRA `(.L_x_6) ;  /* 0xfffffffc00a88947 */ /* 0x000fea000383ffff */
.L_x_4:
[----:B------:R-:W-:Y:S05]  /*02d0*/  BSYNC.RECONVERGENT B6 ;  /* 0x0000000000067941 */ /* 0x000fea0003800200 */
.L_x_3:
[----:B------:R-:W-:Y:S01]  /*02e0*/  MOV R0, 0x18 ;  /* 0x0000001800007802 */ /* 0x000fe20000000f00 */
[----:B------:R-:W0:Y:S01]  /*02f0*/  LDCU.64 UR4, c[0x4][0x10] ;  /* 0x01000200ff0477ac */ /* 0x000e220008000a00 */
[----:B------:R-:W-:Y:S02]  /*0300*/  CS2R R6, SRZ ;  /* 0x0000000000067805 */ /* 0x000fe4000001ff00 */
[----:B------:R1:W2:Y:S01]  /*0310*/  LDC.64 R2, c[0x4][R0] ;  /* 0x0100000000027b82 */ /* 0x0002a20000000a00 */
[----:B0-----:R-:W-:Y:S01]  /*0320*/  IMAD.U32 R4, RZ, RZ, UR4 ;  /* 0x00000004ff047e24 */ /* 0x001fe2000f8e00ff */
[----:B-1----:R-:W-:-:S07]  /*0330*/  MOV R5, UR5 ;  /* 0x0000000500057c02 */ /* 0x002fce0008000f00 */
[----:B------:R-:W-:-:S07]  /*0340*/  LEPC R20, `(.L_x_7) ;  /* 0x000000001014794e */ /* 0x000fce0000000000 */
[----:B--2---:R-:W-:Y:S05]  /*0350*/  CALL.ABS.NOINC R2 ;  /* 0x0000000002007343 */ /* 0x004fea0003c00000 */
.L_x_7:
[----:B------:R-:W-:Y:S05]  /*0360*/  EXIT ;  /* 0x000000000000794d */ /* 0x000fea0003800000 */
.L_x_8:
        /* <DEDUP_REMOVED lines=9> */
.L_x_12:


//--------------------- .text._Z5resetv           --------------------------
	.section	.text._Z5resetv,"ax",@progbits
	.align	128
        .global         _Z5resetv
        .type           _Z5resetv,@function
        .size           _Z5resetv,(.L_x_13 - _Z5resetv)
        .other          _Z5resetv,@"STO_CUDA_ENTRY STV_DEFAULT"
_Z5resetv:
.text._Z5resetv:
[----:B------:R-:W-:Y:S08]  /*0000*/  LDC R1, c[0x0][0x37c] ;  /* 0x0000df00ff017b82 */ /* 0x000ff00000000800 */
[----:B------:R-:W0:Y:S01]  /*0010*/  LDC.64 R2, c[0x4][RZ] ;  /* 0x01000000ff027b82 */ /* 0x000e220000000a00 */
[----:B------:R-:W0:Y:S02]  /*0020*/  LDCU.64 UR4, c[0x0][0x358] ;  /* 0x00006b00ff0477ac */ /* 0x000e240008000a00 */
[----:B0-----:R-:W-:Y:S01]  /*0030*/  STG.E.U8 desc[UR4][R2.64], RZ ;  /* 0x000000ff02007986 */ /* 0x001fe2000c101104 */
[----:B------:R-:W-:Y:S05]  /*0040*/  EXIT ;  /* 0x000000000000794d */ /* 0x000fea0003800000 */
.L_x_9:
        /* <DEDUP_REMOVED lines=11> */
.L_x_13:


//--------------------- .nv.global.init           --------------------------
	.section	.nv.global.init,"aw",@progbits
.nv.global.init:
	.type		$str$1,@object
	.size		$str$1,($str - $str$1)
$str$1:
        /*0000*/ 	.byte	0x0a, 0x00
	.type		$str,@object
	.size		$str,(.L_1 - $str)
$str:
        /*0002*/ 	.byte	0x25, 0x64, 0x20, 0x00
.L_1:


//--------------------- .nv.shared.reserved.0     --------------------------
	.section	.nv.shared.reserved.0,"aw",@nobits
	.weak		__nv_reservedSMEM_offset_0_alias
	.size		__nv_reservedSMEM_offset_0_alias, 0, 64
	.other		__nv_reservedSMEM_offset_0_alias,@"STO_CUDA_RESERVED_SHARED STV_DEFAULT"
__nv_reservedSMEM_offset_0_alias:
	.zero		0
	.zero		64


//--------------------- .nv.global                --------------------------
	.section	.nv.global,"aw",@nobits
.nv.global:
	.type		d_over,@object
	.size		d_over,(.L_0 - d_over)
d_over:
	.zero		1
.L_0:


//--------------------- .nv.constant0._Z3bfsPK7__graphPii --------------------------
	.section	.nv.constant0._Z3bfsPK7__graphPii,"a",@progbits
	.sectionflags	@""
	.align	4
.nv.constant0._Z3bfsPK7__graphPii:
	.zero		916


//--------------------- .nv.constant0._Z4initPiii --------------------------
	.section	.nv.constant0._Z4initPiii,"a",@progbits
	.sectionflags	@""
	.align	4
.nv.constant0._Z4initPiii:
	.zero		912


//--------------------- .nv.constant0._Z11temp_kernelP7__graph --------------------------
	.section	.nv.constant0._Z11temp_kernelP7__graph,"a",@progbits
	.sectionflags	@""
	.align	4
.nv.constant0._Z11temp_kernelP7__graph:
	.zero		904


//--------------------- .nv.constant0._Z5resetv   --------------------------
	.section	.nv.constant0._Z5resetv,"a",@progbits
	.sectionflags	@""
	.align	4
.nv.constant0._Z5resetv:
	.zero		896


//--------------------- SYMBOLS --------------------------

	.type		.nv.reservedSmem.offset0,@object
	.size		.nv.reservedSmem.offset0,0x4
	.type		vprintf,@function
